//
// Generated by NVIDIA NVVM Compiler
//
// Compiler Build ID: CL-36424714
// Cuda compilation tools, release 13.0, V13.0.88
// Based on NVVM 20.0.0
//

.version 9.0
.target sm_100
.address_size 64

	// .globl	_Z20getMaxPalindromeCUDAii
.extern .func  (.param .b64 func_retval0) malloc
(
	.param .b64 malloc_param_0
)
;

.visible .entry _Z20getMaxPalindromeCUDAii(
	.param .u32 _Z20getMaxPalindromeCUDAii_param_0,
	.param .u32 _Z20getMaxPalindromeCUDAii_param_1
)
{
	.reg .pred 	%p<17>;
	.reg .b32 	%r<110>;
	.reg .b64 	%rd<10>;

	ld.param.u32 	%r28, [_Z20getMaxPalindromeCUDAii_param_0];
	mov.u32 	%r1, %tid.x;
	setp.ge.s32 	%p1, %r1, %r28;
	@%p1 bra 	$L__BB0_22;
	mov.u32 	%r96, %r1;
$L__BB0_2:
	setp.lt.s32 	%p2, %r96, 0;
	@%p2 bra 	$L__BB0_21;
	mov.b32 	%r97, 0;
$L__BB0_4:
	mov.u32 	%r3, %r97;
	setp.eq.s32 	%p3, %r96, 0;
	mov.b32 	%r100, 0;
	@%p3 bra 	$L__BB0_7;
	mov.b32 	%r100, 0;
	mov.u32 	%r98, %r3;
$L__BB0_6:
	mad.lo.s32 	%r100, %r98, %r98, %r100;
	add.s32 	%r98, %r98, 1;
	setp.lt.s32 	%p4, %r100, %r96;
	@%p4 bra 	$L__BB0_6;
$L__BB0_7:
	setp.ne.s32 	%p5, %r100, %r96;
	@%p5 bra 	$L__BB0_20;
	setp.eq.s32 	%p6, %r96, 0;
	mov.b32 	%r103, 0;
	@%p6 bra 	$L__BB0_11;
	mov.b32 	%r103, 0;
	mov.u32 	%r102, %r96;
$L__BB0_10:
	add.s32 	%r103, %r103, 1;
	mul.hi.u32 	%r34, %r102, -858993459;
	shr.u32 	%r12, %r34, 3;
	setp.gt.u32 	%p7, %r102, 9;
	mov.u32 	%r102, %r12;
	@%p7 bra 	$L__BB0_10;
$L__BB0_11:
	mul.wide.u32 	%rd2, %r103, 4;
	{ // callseq 0, 0
	.param .b64 param0;
	st.param.b64 	[param0], %rd2;
	.param .b64 retval0;
	call.uni (retval0), 
	malloc, 
	(
	param0
	);
	ld.param.b64 	%rd3, [retval0];
	} // callseq 0
	setp.eq.s32 	%p8, %r103, 0;
	@%p8 bra 	$L__BB0_20;
	and.b32  	%r14, %r103, 3;
	setp.lt.u32 	%p9, %r103, 4;
	mov.b32 	%r104, 0;
	mov.u32 	%r109, %r96;
	@%p9 bra 	$L__BB0_15;
	and.b32  	%r104, %r103, -4;
	mov.b32 	%r108, 0;
	mov.u32 	%r109, %r96;
$L__BB0_14:
	.pragma "nounroll";
	mul.wide.u32 	%rd4, %r108, 4;
	add.s64 	%rd5, %rd3, %rd4;
	mul.hi.s32 	%r37, %r109, 1717986919;
	shr.u32 	%r38, %r37, 31;
	shr.s32 	%r39, %r37, 2;
	add.s32 	%r40, %r39, %r38;
	mul.lo.s32 	%r41, %r40, 10;
	sub.s32 	%r42, %r109, %r41;
	st.u32 	[%rd5], %r42;
	mul.hi.s32 	%r43, %r40, 1717986919;
	shr.u32 	%r44, %r43, 31;
	shr.s32 	%r45, %r43, 2;
	add.s32 	%r46, %r45, %r44;
	mul.lo.s32 	%r47, %r46, 10;
	sub.s32 	%r48, %r40, %r47;
	st.u32 	[%rd5+4], %r48;
	mul.hi.s32 	%r49, %r109, 1374389535;
	shr.u32 	%r50, %r49, 31;
	shr.s32 	%r51, %r49, 5;
	add.s32 	%r52, %r51, %r50;
	mul.hi.s32 	%r53, %r52, 1717986919;
	shr.u32 	%r54, %r53, 31;
	shr.s32 	%r55, %r53, 2;
	add.s32 	%r56, %r55, %r54;
	mul.lo.s32 	%r57, %r56, 10;
	sub.s32 	%r58, %r52, %r57;
	st.u32 	[%rd5+8], %r58;
	mul.hi.s32 	%r59, %r109, 274877907;
	shr.u32 	%r60, %r59, 31;
	shr.s32 	%r61, %r59, 6;
	add.s32 	%r62, %r61, %r60;
	mul.hi.s32 	%r63, %r62, 1717986919;
	shr.u32 	%r64, %r63, 31;
	shr.s32 	%r65, %r63, 2;
	add.s32 	%r66, %r65, %r64;
	mul.lo.s32 	%r67, %r66, 10;
	sub.s32 	%r68, %r62, %r67;
	st.u32 	[%rd5+12], %r68;
	mul.hi.s32 	%r69, %r109, 1759218605;
	shr.u32 	%r70, %r69, 31;
	shr.s32 	%r71, %r69, 12;
	add.s32 	%r109, %r71, %r70;
	add.s32 	%r108, %r108, 4;
	setp.eq.s32 	%p10, %r108, %r104;
	@%p10 bra 	$L__BB0_15;
	bra.uni 	$L__BB0_14;
$L__BB0_15:
	setp.eq.s32 	%p11, %r14, 0;
	@%p11 bra 	$L__BB0_20;
	setp.eq.s32 	%p12, %r14, 1;
	@%p12 bra 	$L__BB0_18;
	mul.wide.u32 	%rd6, %r104, 4;
	add.s64 	%rd7, %rd3, %rd6;
	mul.hi.s32 	%r72, %r109, 1717986919;
	shr.u32 	%r73, %r72, 31;
	shr.s32 	%r74, %r72, 2;
	add.s32 	%r75, %r74, %r73;
	mul.lo.s32 	%r76, %r75, 10;
	sub.s32 	%r77, %r109, %r76;
	st.u32 	[%rd7], %r77;
	mul.hi.s32 	%r78, %r75, 1717986919;
	shr.u32 	%r79, %r78, 31;
	shr.s32 	%r80, %r78, 2;
	add.s32 	%r81, %r80, %r79;
	mul.lo.s32 	%r82, %r81, 10;
	sub.s32 	%r83, %r75, %r82;
	st.u32 	[%rd7+4], %r83;
	mul.hi.s32 	%r84, %r109, 1374389535;
	shr.u32 	%r85, %r84, 31;
	shr.s32 	%r86, %r84, 5;
	add.s32 	%r109, %r86, %r85;
	add.s32 	%r104, %r104, 2;
$L__BB0_18:
	and.b32  	%r87, %r103, 1;
	setp.eq.b32 	%p13, %r87, 1;
	not.pred 	%p14, %p13;
	@%p14 bra 	$L__BB0_20;
	mul.hi.s32 	%r88, %r109, 1717986919;
	shr.u32 	%r89, %r88, 31;
	shr.s32 	%r90, %r88, 2;
	add.s32 	%r91, %r90, %r89;
	mul.lo.s32 	%r92, %r91, 10;
	sub.s32 	%r93, %r109, %r92;
	mul.wide.u32 	%rd8, %r104, 4;
	add.s64 	%rd9, %rd3, %rd8;
	st.u32 	[%rd9], %r93;
$L__BB0_20:
	add.s32 	%r97, %r3, 1;
	mad.lo.s32 	%r94, %r3, %r3, %r3;
	add.s32 	%r95, %r94, %r97;
	setp.le.s32 	%p15, %r95, %r96;
	@%p15 bra 	$L__BB0_4;
$L__BB0_21:
	add.s32 	%r96, %r96, %r1;
	setp.lt.s32 	%p16, %r96, %r28;
	@%p16 bra 	$L__BB0_2;
$L__BB0_22:
	ret;

}


// ===== COMPILED SASS (sm_100) =====

	.target	sm_100

	.elftype	@"ET_EXEC"


//--------------------- .note.nv.tkinfo           --------------------------
	.section	.note.nv.tkinfo,"",@"SHT_NOTE"
	.sectionflags	@"SHF_NOTE_NV_TKINFO"
	.tkinfo
        /*0018*/ 	.word	0x00000002
        /*0030*/ 	.string	""
        /*0030*/ 	.string	"ptxas"
        /*0030*/ 	.string	"Cuda compilation tools, release 13.0, V13.0.88"
        /*0030*/ 	.string	"Build cuda_13.0.r13.0/compiler.36424714_0"
        /*0030*/ 	.string	"-arch sm_100 -m 64 "



//--------------------- .note.nv.cuinfo           --------------------------
	.section	.note.nv.cuinfo,"",@"SHT_NOTE"
	.sectionflags	@"SHF_NOTE_NV_CUINFO"
        /*0018*/ 	.short	0x0002
        /*001a*/ 	.short	0x0064
        /*001c*/ 	.short	0x0082
	.zero		2


//--------------------- .nv.info                  --------------------------
	.section	.nv.info,"",@"SHT_CUDA_INFO"
	.align	4


	//----- nvinfo : EIATTR_REGCOUNT
	.align		4
        /*0000*/ 	.byte	0x04, 0x2f
        /*0002*/ 	.short	(.L_1 - .L_0)
	.align		4
.L_0:
        /*0004*/ 	.word	index@(_Z20getMaxPalindromeCUDAii)
        /*0008*/ 	.word	0x00000018


	//----- nvinfo : EIATTR_FRAME_SIZE
	.align		4
.L_1:
        /*000c*/ 	.byte	0x04, 0x11
        /*000e*/ 	.short	(.L_3 - .L_2)
	.align		4
.L_2:
        /*0010*/ 	.word	index@(_Z20getMaxPalindromeCUDAii)
        /*0014*/ 	.word	0x00000000


	//----- nvinfo : EIATTR_MIN_STACK_SIZE
	.align		4
.L_3:
        /*0018*/ 	.byte	0x04, 0x12
        /*001a*/ 	.short	(.L_5 - .L_4)
	.align		4
.L_4:
        /*001c*/ 	.word	index@(_Z20getMaxPalindromeCUDAii)
        /*0020*/ 	.word	0x00000000
.L_5:


//--------------------- .nv.compat                --------------------------
	.section	.nv.compat,"",@"SHT_CUDA_COMPAT_INFO"
	.align	4
        /*0000*/ 	.byte	0x02, 0x09, 0x00, 0x00, 0x02, 0x02, 0x01, 0x00, 0x02, 0x05, 0x05, 0x00, 0x03, 0x07, 0x01, 0x01
        /*0010*/ 	.byte	0x02, 0x03, 0x00, 0x00, 0x02, 0x06, 0x01, 0x00, 0x04, 0x0b, 0x08, 0x00, 0x09, 0x00, 0x00, 0x00
        /*0020*/ 	.byte	0x00, 0x00, 0x00, 0x00


//--------------------- .nv.info._Z20getMaxPalindromeCUDAii --------------------------
	.section	.nv.info._Z20getMaxPalindromeCUDAii,"",@"SHT_CUDA_INFO"
	.sectionflags	@""
	.align	4


	//----- nvinfo : EIATTR_CUDA_API_VERSION
	.align		4
        /*0000*/ 	.byte	0x04, 0x37
        /*0002*/ 	.short	(.L_7 - .L_6)
.L_6:
        /*0004*/ 	.word	0x00000082


	//----- nvinfo : EIATTR_KPARAM_INFO
	.align		4
.L_7:
        /*0008*/ 	.byte	0x04, 0x17
        /*000a*/ 	.short	(.L_9 - .L_8)
.L_8:
        /*000c*/ 	.word	0x00000000
        /*0010*/ 	.short	0x0001
        /*0012*/ 	.short	0x0004
        /*0014*/ 	.byte	0x00, 0xf0, 0x11, 0x00


	//----- nvinfo : EIATTR_KPARAM_INFO
	.align		4
.L_9:
        /*0018*/ 	.byte	0x04, 0x17
        /*001a*/ 	.short	(.L_11 - .L_10)
.L_10:
        /*001c*/ 	.word	0x00000000
        /*0020*/ 	.short	0x0000
        /*0022*/ 	.short	0x0000
        /*0024*/ 	.byte	0x00, 0xf0, 0x11, 0x00


	//----- nvinfo : EIATTR_SPARSE_MMA_MASK
	.align		4
.L_11:
        /*0028*/ 	.byte	0x03, 0x50
        /*002a*/ 	.short	0x0000


	//----- nvinfo : EIATTR_MAXREG_COUNT
	.align		4
        /*002c*/ 	.byte	0x03, 0x1b
        /*002e*/ 	.short	0x00ff


	//----- nvinfo : EIATTR_EXTERNS
	.align		4
        /*0030*/ 	.byte	0x04, 0x0f
        /*0032*/ 	.short	(.L_13 - .L_12)


	//   ....[0]....
	.align		4
.L_12:
        /*0034*/ 	.word	index@(malloc)


	//----- nvinfo : EIATTR_MERCURY_ISA_VERSION
	.align		4
.L_13:
        /*0038*/ 	.byte	0x03, 0x5f
        /*003a*/ 	.short	0x0101


	//----- nvinfo : EIATTR_VRC_CTA_INIT_COUNT
	.align		4
        /*003c*/ 	.byte	0x02, 0x4a
	.zero		1
	.zero		1


	//----- nvinfo : EIATTR_SYSCALL_OFFSETS
	.align		4
        /*0040*/ 	.byte	0x04, 0x46
        /*0042*/ 	.short	(.L_15 - .L_14)


	//   ....[0]....
.L_14:
        /*0044*/ 	.word	0x00000290


	//----- nvinfo : EIATTR_EXIT_INSTR_OFFSETS
	.align		4
.L_15:
        /*0048*/ 	.byte	0x04, 0x1c
        /*004a*/ 	.short	(.L_17 - .L_16)


	//   ....[0]....
.L_16:
        /*004c*/ 	.word	0x00000040


	//   ....[1]....
        /*0050*/ 	.word	0x000007f0


	//----- nvinfo : EIATTR_CRS_STACK_SIZE
	.align		4
.L_17:
        /*0054*/ 	.byte	0x04, 0x1e
        /*0056*/ 	.short	(.L_19 - .L_18)
.L_18:
        /*0058*/ 	.word	0x00000000


	//----- nvinfo : EIATTR_CBANK_PARAM_SIZE
	.align		4
.L_19:
        /*005c*/ 	.byte	0x03, 0x19
        /*005e*/ 	.short	0x0008


	//----- nvinfo : EIATTR_PARAM_CBANK
	.align		4
        /*0060*/ 	.byte	0x04, 0x0a
        /*0062*/ 	.short	(.L_21 - .L_20)
	.align		4
.L_20:
        /*0064*/ 	.word	index@(.nv.constant0._Z20getMaxPalindromeCUDAii)
        /*0068*/ 	.short	0x0380
        /*006a*/ 	.short	0x0008


	//----- nvinfo : EIATTR_SW_WAR
	.align		4
.L_21:
        /*006c*/ 	.byte	0x04, 0x36
        /*006e*/ 	.short	(.L_23 - .L_22)
.L_22:
        /*0070*/ 	.word	0x00000008
.L_23:


//--------------------- .nv.callgraph             --------------------------
	.section	.nv.callgraph,"",@"SHT_CUDA_CALLGRAPH"
	.align	4
	.sectionentsize	8
	.align		4
        /*0000*/ 	.word	0x00000000
	.align		4
        /*0004*/ 	.word	0xffffffff
	.align		4
        /*0008*/ 	.word	index@(_Z20getMaxPalindromeCUDAii)
	.align		4
        /*000c*/ 	.word	index@(malloc)
	.align		4
        /*0010*/ 	.word	0x00000000
	.align		4
        /*0014*/ 	.word	0xfffffffe
	.align		4
        /*0018*/ 	.word	0x00000000
	.align		4
        /*001c*/ 	.word	0xfffffffd
	.align		4
        /*0020*/ 	.word	0x00000000
	.align		4
        /*0024*/ 	.word	0xfffffffc


//--------------------- .nv.constant4             --------------------------
	.section	.nv.constant4,"a",@progbits
	.align	8
	.align		8
.nv.constant4:
        /*0000*/ 	.dword	malloc


//--------------------- .text._Z20getMaxPalindromeCUDAii --------------------------
	.section	.text._Z20getMaxPalindromeCUDAii,"ax",@progbits
	.align	128
        .global         _Z20getMaxPalindromeCUDAii
        .type           _Z20getMaxPalindromeCUDAii,@function
        .size           _Z20getMaxPalindromeCUDAii,(.L_x_19 - _Z20getMaxPalindromeCUDAii)
        .other          _Z20getMaxPalindromeCUDAii,@"STO_CUDA_ENTRY STV_DEFAULT"
_Z20getMaxPalindromeCUDAii:
.text._Z20getMaxPalindromeCUDAii:
[----:B------:R-:W0:Y:S01]  /*0000*/  LDC R1, c[0x0][0x37c] ;  /* 0x0000df00ff017b82 */ /* 0x000e220000000800 */
[----:B------:R-:W1:Y:S01]  /*0010*/  S2R R16, SR_TID.X ;  /* 0x0000000000107919 */ /* 0x000e620000002100 */
[----:B------:R-:W1:Y:S02]  /*0020*/  LDCU UR4, c[0x0][0x380] ;  /* 0x00007000ff0477ac */ /* 0x000e640008000800 */
[----:B-1----:R-:W-:-:S13]  /*0030*/  ISETP.GE.AND P0, PT, R16, UR4, PT ;  /* 0x0000000410007c0c */ /* 0x002fda000bf06270 */
[----:B------:R-:W-:Y:S05]  /*0040*/  @P0 EXIT ;  /* 0x000000000000094d */ /* 0x000fea0003800000 */
[----:B------:R-:W-:Y:S01]  /*0050*/  IMAD.MOV.U32 R17, RZ, RZ, R16 ;  /* 0x000000ffff117224 */ /* 0x000fe200078e0010 */
[----:B------:R-:W1:Y:S06]  /*0060*/  LDCU.64 UR36, c[0x0][0x358] ;  /* 0x00006b00ff2477ac */ /* 0x000e6c0008000a00 */
.L_x_17:
[----:B------:R-:W-:Y:S01]  /*0070*/  ISETP.GE.AND P0, PT, R17, RZ, PT ;  /* 0x000000ff1100720c */ /* 0x000fe20003f06270 */
[----:B------:R-:W-:-:S12]  /*0080*/  BSSY.RECONVERGENT B7, `(.L_x_0) ;  /* 0x0000072000077945 */ /* 0x000fd80003800200 */
[----:B------:R-:W-:Y:S05]  /*0090*/  @!P0 BRA `(.L_x_1) ;  /* 0x0000000400c08947 */ /* 0x000fea0003800000 */
[----:B------:R-:W-:-:S07]  /*00a0*/  IMAD.MOV.U32 R18, RZ, RZ, RZ ;  /* 0x000000ffff127224 */ /* 0x000fce00078e00ff */
.L_x_16:
[----:B------:R-:W-:Y:S01]  /*00b0*/  ISETP.NE.AND P0, PT, R17, RZ, PT ;  /* 0x000000ff1100720c */ /* 0x000fe20003f05270 */
[----:B------:R-:W-:Y:S01]  /*00c0*/  BSSY.RECONVERGENT B0, `(.L_x_2) ;  /* 0x0000009000007945 */ /* 0x000fe20003800200 */
[----:B------:R-:W-:-:S11]  /*00d0*/  IMAD.MOV.U32 R0, RZ, RZ, RZ ;  /* 0x000000ffff007224 */ /* 0x000fd600078e00ff */
[----:B------:R-:W-:Y:S05]  /*00e0*/  @!P0 BRA `(.L_x_3) ;  /* 0x0000000000188947 */ /* 0x000fea0003800000 */
[----:B------:R-:W-:Y:S02]  /*00f0*/  IMAD.MOV.U32 R0, RZ, RZ, RZ ;  /* 0x000000ffff007224 */ /* 0x000fe400078e00ff */
[----:B------:R-:W-:-:S07]  /*0100*/  IMAD.MOV.U32 R3, RZ, RZ, R18 ;  /* 0x000000ffff037224 */ /* 0x000fce00078e0012 */
.L_x_4:
[C---:B------:R-:W-:Y:S02]  /*0110*/  IMAD R0, R3.reuse, R3, R0 ;  /* 0x0000000303007224 */ /* 0x040fe400078e0200 */
[----:B------:R-:W-:-:S03]  /*0120*/  VIADD R3, R3, 0x1 ;  /* 0x0000000103037836 */ /* 0x000fc60000000000 */
[----:B------:R-:W-:-:S13]  /*0130*/  ISETP.GE.AND P0, PT, R0, R17, PT ;  /* 0x000000110000720c */ /* 0x000fda0003f06270 */
[----:B------:R-:W-:Y:S05]  /*0140*/  @!P0 BRA `(.L_x_4) ;  /* 0xfffffffc00f08947 */ /* 0x000fea000383ffff */
.L_x_3:
[----:B-1----:R-:W-:Y:S05]  /*0150*/  BSYNC.RECONVERGENT B0 ;  /* 0x0000000000007941 */ /* 0x002fea0003800200 */
.L_x_2:
[----:B------:R-:W-:Y:S01]  /*0160*/  ISETP.NE.AND P0, PT, R0, R17, PT ;  /* 0x000000110000720c */ /* 0x000fe20003f05270 */
[----:B------:R-:W-:-:S12]  /*0170*/  BSSY.RECONVERGENT B6, `(.L_x_5) ;  /* 0x000005d000067945 */ /* 0x000fd80003800200 */
[----:B------:R-:W-:Y:S05]  /*0180*/  @P0 BRA `(.L_x_6) ;  /* 0x00000004006c0947 */ /* 0x000fea0003800000 */
[----:B------:R-:W-:Y:S01]  /*0190*/  MOV R2, 0x0 ;  /* 0x0000000000027802 */ /* 0x000fe20000000f00 */
[----:B------:R-:W-:Y:S01]  /*01a0*/  BSSY.RECONVERGENT B0, `(.L_x_7) ;  /* 0x000000c000007945 */ /* 0x000fe20003800200 */
[----:B------:R-:W-:Y:S01]  /*01b0*/  ISETP.NE.AND P0, PT, R17, RZ, PT ;  /* 0x000000ff1100720c */ /* 0x000fe20003f05270 */
[----:B------:R-:W-:-:S03]  /*01c0*/  IMAD.MOV.U32 R19, RZ, RZ, RZ ;  /* 0x000000ffff137224 */ /* 0x000fc600078e00ff */
[----:B------:R-:W1:Y:S09]  /*01d0*/  LDC.64 R2, c[0x4][R2] ;  /* 0x0100000002027b82 */ /* 0x000e720000000a00 */
[----:B------:R-:W-:Y:S05]  /*01e0*/  @!P0 BRA `(.L_x_8) ;  /* 0x00000000001c8947 */ /* 0x000fea0003800000 */
[----:B------:R-:W-:Y:S02]  /*01f0*/  IMAD.MOV.U32 R19, RZ, RZ, RZ ;  /* 0x000000ffff137224 */ /* 0x000fe400078e00ff */
[----:B------:R-:W-:-:S07]  /*0200*/  IMAD.MOV.U32 R0, RZ, RZ, R17 ;  /* 0x000000ffff007224 */ /* 0x000fce00078e0011 */
.L_x_9:
[C---:B------:R-:W-:Y:S01]  /*0210*/  ISETP.GT.U32.AND P0, PT, R0.reuse, 0x9, PT ;  /* 0x000000090000780c */ /* 0x040fe20003f04070 */
[----:B------:R-:W-:Y:S01]  /*0220*/  IMAD.HI.U32 R4, R0, -0x33333333, RZ ;  /* 0xcccccccd00047827 */ /* 0x000fe200078e00ff */
[----:B------:R-:W-:-:S04]  /*0230*/  IADD3 R19, PT, PT, R19, 0x1, RZ ;  /* 0x0000000113137810 */ /* 0x000fc80007ffe0ff */
[----:B------:R-:W-:-:S07]  /*0240*/  SHF.R.U32.HI R0, RZ, 0x3, R4 ;  /* 0x00000003ff007819 */ /* 0x000fce0000011604 */
[----:B------:R-:W-:Y:S05]  /*0250*/  @P0 BRA `(.L_x_9) ;  /* 0xfffffffc00ec0947 */ /* 0x000fea000383ffff */
.L_x_8:
[----:B------:R-:W-:Y:S05]  /*0260*/  BSYNC.RECONVERGENT B0 ;  /* 0x0000000000007941 */ /* 0x000fea0003800200 */
.L_x_7:
[----:B------:R-:W-:-:S07]  /*0270*/  IMAD.WIDE.U32 R4, R19, 0x4, RZ ;  /* 0x0000000413047825 */ /* 0x000fce00078e00ff */
[----:B------:R-:W-:-:S07]  /*0280*/  LEPC R20, `(.L_x_10) ;  /* 0x000000001014794e */ /* 0x000fce0000000000 */
[----:B01----:R-:W-:Y:S05]  /*0290*/  CALL.ABS.NOINC R2 ;  /* 0x0000000002007343 */ /* 0x003fea0003c00000 */
.L_x_10:
[----:B------:R-:W-:-:S13]  /*02a0*/  ISETP.NE.AND P0, PT, R19, RZ, PT ;  /* 0x000000ff1300720c */ /* 0x000fda0003f05270 */
[----:B------:R-:W-:Y:S05]  /*02b0*/  @!P0 BRA `(.L_x_6) ;  /* 0x0000000400208947 */ /* 0x000fea0003800000 */
[C---:B------:R-:W-:Y:S01]  /*02c0*/  ISETP.GE.U32.AND P1, PT, R19.reuse, 0x4, PT ;  /* 0x000000041300780c */ /* 0x040fe20003f26070 */
[----:B------:R-:W-:Y:S01]  /*02d0*/  BSSY.RECONVERGENT B0, `(.L_x_11) ;  /* 0x000002a000007945 */ /* 0x000fe20003800200 */
[----:B------:R-:W-:Y:S01]  /*02e0*/  LOP3.LUT R14, R19, 0x3, RZ, 0xc0, !PT ;  /* 0x00000003130e7812 */ /* 0x000fe200078ec0ff */
[----:B------:R-:W-:Y:S02]  /*02f0*/  IMAD.MOV.U32 R7, RZ, RZ, RZ ;  /* 0x000000ffff077224 */ /* 0x000fe400078e00ff */
[----:B------:R-:W-:Y:S01]  /*0300*/  IMAD.MOV.U32 R0, RZ, RZ, R17 ;  /* 0x000000ffff007224 */ /* 0x000fe200078e0011 */
[----:B------:R-:W-:-:S07]  /*0310*/  ISETP.NE.AND P0, PT, R14, RZ, PT ;  /* 0x000000ff0e00720c */ /* 0x000fce0003f05270 */
[----:B------:R-:W-:Y:S06]  /*0320*/  @!P1 BRA `(.L_x_12) ;  /* 0x0000000000909947 */ /* 0x000fec0003800000 */
[----:B------:R-:W-:Y:S01]  /*0330*/  LOP3.LUT R7, R19, 0xfffffffc, RZ, 0xc0, !PT ;  /* 0xfffffffc13077812 */ /* 0x000fe200078ec0ff */
[----:B------:R-:W-:Y:S02]  /*0340*/  IMAD.MOV.U32 R6, RZ, RZ, RZ ;  /* 0x000000ffff067224 */ /* 0x000fe400078e00ff */
[----:B------:R-:W-:-:S07]  /*0350*/  IMAD.MOV.U32 R0, RZ, RZ, R17 ;  /* 0x000000ffff007224 */ /* 0x000fce00078e0011 */
.L_x_13:
[----:B0-----:R-:W-:-:S04]  /*0360*/  IMAD.HI R2, R0, 0x66666667, RZ ;  /* 0x6666666700027827 */ /* 0x001fc800078e02ff */
[----:B------:R-:W-:Y:S01]  /*0370*/  IMAD.HI R8, R0, 0x51eb851f, RZ ;  /* 0x51eb851f00087827 */ /* 0x000fe200078e02ff */
[----:B------:R-:W-:-:S03]  /*0380*/  SHF.R.U32.HI R3, RZ, 0x1f, R2 ;  /* 0x0000001fff037819 */ /* 0x000fc60000011602 */
[----:B------:R-:W-:Y:S01]  /*0390*/  IMAD.HI R12, R0, 0x10624dd3, RZ ;  /* 0x10624dd3000c7827 */ /* 0x000fe200078e02ff */
[----:B------:R-:W-:Y:S02]  /*03a0*/  SHF.R.U32.HI R11, RZ, 0x1f, R8 ;  /* 0x0000001fff0b7819 */ /* 0x000fe40000011608 */
[----:B------:R-:W-:Y:S02]  /*03b0*/  LEA.HI.SX32 R9, R2, R3, 0x1e ;  /* 0x0000000302097211 */ /* 0x000fe400078ff2ff */
[----:B------:R-:W-:Y:S02]  /*03c0*/  SHF.R.U32.HI R13, RZ, 0x1f, R12 ;  /* 0x0000001fff0d7819 */ /* 0x000fe4000001160c */
[----:B------:R-:W-:Y:S01]  /*03d0*/  LEA.HI.SX32 R10, R8, R11, 0x1b ;  /* 0x0000000b080a7211 */ /* 0x000fe200078fdaff */
[----:B------:R-:W-:Y:S01]  /*03e0*/  IMAD.HI R2, R9, 0x66666667, RZ ;  /* 0x6666666709027827 */ /* 0x000fe200078e02ff */
[----:B------:R-:W-:-:S03]  /*03f0*/  LEA.HI.SX32 R15, R12, R13, 0x1a ;  /* 0x0000000d0c0f7211 */ /* 0x000fc600078fd2ff */
[----:B------:R-:W-:Y:S01]  /*0400*/  IMAD.HI R11, R10, 0x66666667, RZ ;  /* 0x666666670a0b7827 */ /* 0x000fe200078e02ff */
[----:B------:R-:W-:-:S03]  /*0410*/  SHF.R.U32.HI R3, RZ, 0x1f, R2 ;  /* 0x0000001fff037819 */ /* 0x000fc60000011602 */
[----:B------:R-:W-:Y:S01]  /*0420*/  IMAD.HI R20, R15, 0x66666667, RZ ;  /* 0x666666670f147827 */ /* 0x000fe200078e02ff */
[----:B------:R-:W-:Y:S02]  /*0430*/  SHF.R.U32.HI R12, RZ, 0x1f, R11 ;  /* 0x0000001fff0c7819 */ /* 0x000fe4000001160b */
[----:B------:R-:W-:Y:S01]  /*0440*/  LEA.HI.SX32 R8, R2, R3, 0x1e ;  /* 0x0000000302087211 */ /* 0x000fe200078ff2ff */
[----:B------:R-:W-:Y:S01]  /*0450*/  IMAD.WIDE.U32 R2, R6, 0x4, R4 ;  /* 0x0000000406027825 */ /* 0x000fe200078e0004 */
[----:B------:R-:W-:Y:S02]  /*0460*/  SHF.R.U32.HI R21, RZ, 0x1f, R20 ;  /* 0x0000001fff157819 */ /* 0x000fe40000011614 */
[----:B------:R-:W-:Y:S01]  /*0470*/  LEA.HI.SX32 R13, R11, R12, 0x1e ;  /* 0x0000000c0b0d7211 */ /* 0x000fe200078ff2ff */
[----:B------:R-:W-:Y:S01]  /*0480*/  IMAD R11, R9, -0xa, R0 ;  /* 0xfffffff6090b7824 */ /* 0x000fe200078e0200 */
[----:B------:R-:W-:Y:S01]  /*0490*/  LEA.HI.SX32 R20, R20, R21, 0x1e ;  /* 0x0000001514147211 */ /* 0x000fe200078ff2ff */
[----:B------:R-:W-:-:S02]  /*04a0*/  IMAD R9, R8, -0xa, R9 ;  /* 0xfffffff608097824 */ /* 0x000fc400078e0209 */
[----:B------:R-:W-:Y:S01]  /*04b0*/  IMAD R13, R13, -0xa, R10 ;  /* 0xfffffff60d0d7824 */ /* 0x000fe200078e020a */
[----:B------:R0:W-:Y:S01]  /*04c0*/  ST.E desc[UR36][R2.64], R11 ;  /* 0x0000000b02007985 */ /* 0x0001e2000c101924 */
[----:B------:R-:W-:Y:S02]  /*04d0*/  IMAD R15, R20, -0xa, R15 ;  /* 0xfffffff6140f7824 */ /* 0x000fe400078e020f */
[----:B------:R-:W-:Y:S01]  /*04e0*/  VIADD R6, R6, 0x4 ;  /* 0x0000000406067836 */ /* 0x000fe20000000000 */
[----:B------:R0:W-:Y:S01]  /*04f0*/  ST.E desc[UR36][R2.64+0x4], R9 ;  /* 0x0000040902007985 */ /* 0x0001e2000c101924 */
[----:B------:R-:W-:-:S03]  /*0500*/  IMAD.HI R0, R0, 0x68db8bad, RZ ;  /* 0x68db8bad00007827 */ /* 0x000fc600078e02ff */
[----:B------:R0:W-:Y:S01]  /*0510*/  ST.E desc[UR36][R2.64+0x8], R13 ;  /* 0x0000080d02007985 */ /* 0x0001e2000c101924 */
[----:B------:R-:W-:Y:S02]  /*0520*/  ISETP.NE.AND P1, PT, R6, R7, PT ;  /* 0x000000070600720c */ /* 0x000fe40003f25270 */
[----:B------:R-:W-:Y:S01]  /*0530*/  SHF.R.U32.HI R21, RZ, 0x1f, R0 ;  /* 0x0000001fff157819 */ /* 0x000fe20000011600 */
[----:B------:R0:W-:Y:S03]  /*0540*/  ST.E desc[UR36][R2.64+0xc], R15 ;  /* 0x00000c0f02007985 */ /* 0x0001e6000c101924 */
[----:B------:R-:W-:-:S07]  /*0550*/  LEA.HI.SX32 R0, R0, R21, 0x14 ;  /* 0x0000001500007211 */ /* 0x000fce00078fa2ff */
[----:B------:R-:W-:Y:S05]  /*0560*/  @P1 BRA `(.L_x_13) ;  /* 0xfffffffc007c1947 */ /* 0x000fea000383ffff */
.L_x_12:
[----:B------:R-:W-:Y:S05]  /*0570*/  BSYNC.RECONVERGENT B0 ;  /* 0x0000000000007941 */ /* 0x000fea0003800200 */
.L_x_11:
[----:B------:R-:W-:Y:S05]  /*0580*/  @!P0 BRA `(.L_x_6) ;  /* 0x00000000006c8947 */ /* 0x000fea0003800000 */
[----:B------:R-:W-:Y:S01]  /*0590*/  ISETP.NE.AND P0, PT, R14, 0x1, PT ;  /* 0x000000010e00780c */ /* 0x000fe20003f05270 */
[----:B------:R-:W-:Y:S01]  /*05a0*/  BSSY.RECONVERGENT B0, `(.L_x_14) ;  /* 0x0000013000007945 */ /* 0x000fe20003800200 */
[----:B------:R-:W-:-:S04]  /*05b0*/  LOP3.LUT R19, R19, 0x1, RZ, 0xc0, !PT ;  /* 0x0000000113137812 */ /* 0x000fc800078ec0ff */
[----:B------:R-:W-:-:S07]  /*05c0*/  ISETP.NE.U32.AND P1, PT, R19, 0x1, PT ;  /* 0x000000011300780c */ /* 0x000fce0003f25070 */
[----:B------:R-:W-:Y:S06]  /*05d0*/  @!P0 BRA `(.L_x_15) ;  /* 0x00000000003c8947 */ /* 0x000fec0003800000 */
[----:B0-----:R-:W-:-:S05]  /*05e0*/  IMAD.HI R2, R0, 0x66666667, RZ ;  /* 0x6666666700027827 */ /* 0x001fca00078e02ff */
[----:B------:R-:W-:-:S04]  /*05f0*/  SHF.R.U32.HI R3, RZ, 0x1f, R2 ;  /* 0x0000001fff037819 */ /* 0x000fc80000011602 */
[----:B------:R-:W-:-:S05]  /*0600*/  LEA.HI.SX32 R9, R2, R3, 0x1e ;  /* 0x0000000302097211 */ /* 0x000fca00078ff2ff */
[----:B------:R-:W-:-:S04]  /*0610*/  IMAD.HI R2, R9, 0x66666667, RZ ;  /* 0x6666666709027827 */ /* 0x000fc800078e02ff */
[----:B------:R-:W-:Y:S01]  /*0620*/  IMAD R11, R9, -0xa, R0 ;  /* 0xfffffff6090b7824 */ /* 0x000fe200078e0200 */
[----:B------:R-:W-:Y:S01]  /*0630*/  SHF.R.U32.HI R3, RZ, 0x1f, R2 ;  /* 0x0000001fff037819 */ /* 0x000fe20000011602 */
[----:B------:R-:W-:-:S03]  /*0640*/  IMAD.HI R0, R0, 0x51eb851f, RZ ;  /* 0x51eb851f00007827 */ /* 0x000fc600078e02ff */
[----:B------:R-:W-:Y:S01]  /*0650*/  LEA.HI.SX32 R6, R2, R3, 0x1e ;  /* 0x0000000302067211 */ /* 0x000fe200078ff2ff */
[C---:B------:R-:W-:Y:S01]  /*0660*/  IMAD.WIDE.U32 R2, R7.reuse, 0x4, R4 ;  /* 0x0000000407027825 */ /* 0x040fe200078e0004 */
[----:B------:R-:W-:Y:S02]  /*0670*/  SHF.R.U32.HI R13, RZ, 0x1f, R0 ;  /* 0x0000001fff0d7819 */ /* 0x000fe40000011600 */
[----:B------:R-:W-:Y:S01]  /*0680*/  IADD3 R7, PT, PT, R7, 0x2, RZ ;  /* 0x0000000207077810 */ /* 0x000fe20007ffe0ff */
[----:B------:R-:W-:Y:S01]  /*0690*/  IMAD R9, R6, -0xa, R9 ;  /* 0xfffffff606097824 */ /* 0x000fe200078e0209 */
[----:B------:R1:W-:Y:S01]  /*06a0*/  ST.E desc[UR36][R2.64], R11 ;  /* 0x0000000b02007985 */ /* 0x0003e2000c101924 */
[----:B------:R-:W-:-:S03]  /*06b0*/  LEA.HI.SX32 R0, R0, R13, 0x1b ;  /* 0x0000000d00007211 */ /* 0x000fc600078fdaff */
[----:B------:R1:W-:Y:S04]  /*06c0*/  ST.E desc[UR36][R2.64+0x4], R9 ;  /* 0x0000040902007985 */ /* 0x0003e8000c101924 */
.L_x_15:
[----:B------:R-:W-:Y:S05]  /*06d0*/  BSYNC.RECONVERGENT B0 ;  /* 0x0000000000007941 */ /* 0x000fea0003800200 */
.L_x_14:
[----:B01----:R-:W-:-:S04]  /*06e0*/  @!P1 IMAD.HI R2, R0, 0x66666667, RZ ;  /* 0x6666666700029827 */ /* 0x003fc800078e02ff */
[----:B------:R-:W-:Y:S01]  /*06f0*/  @!P1 IMAD.WIDE.U32 R4, R7, 0x4, R4 ;  /* 0x0000000407049825 */ /* 0x000fe200078e0004 */
[----:B------:R-:W-:-:S04]  /*0700*/  @!P1 SHF.R.U32.HI R3, RZ, 0x1f, R2 ;  /* 0x0000001fff039819 */ /* 0x000fc80000011602 */
[----:B------:R-:W-:-:S05]  /*0710*/  @!P1 LEA.HI.SX32 R3, R2, R3, 0x1e ;  /* 0x0000000302039211 */ /* 0x000fca00078ff2ff */
[----:B------:R-:W-:-:S05]  /*0720*/  @!P1 IMAD R3, R3, -0xa, R0 ;  /* 0xfffffff603039824 */ /* 0x000fca00078e0200 */
[----:B------:R1:W-:Y:S02]  /*0730*/  @!P1 ST.E desc[UR36][R4.64], R3 ;  /* 0x0000000304009985 */ /* 0x0003e4000c101924 */
.L_x_6:
[----:B------:R-:W-:Y:S05]  /*0740*/  BSYNC.RECONVERGENT B6 ;  /* 0x0000000000067941 */ /* 0x000fea0003800200 */
.L_x_5:
[C---:B01----:R-:W-:Y:S02]  /*0750*/  IMAD R3, R18.reuse, R18, R18 ;  /* 0x0000001212037224 */ /* 0x043fe400078e0212 */
[----:B------:R-:W-:-:S04]  /*0760*/  VIADD R18, R18, 0x1 ;  /* 0x0000000112127836 */ /* 0x000fc80000000000 */
[----:B------:R-:W-:-:S05]  /*0770*/  IMAD.IADD R0, R18, 0x1, R3 ;  /* 0x0000000112007824 */ /* 0x000fca00078e0203 */
[----:B------:R-:W-:-:S13]  /*0780*/  ISETP.GT.AND P0, PT, R0, R17, PT ;  /* 0x000000110000720c */ /* 0x000fda0003f04270 */
[----:B------:R-:W-:Y:S05]  /*0790*/  @!P0 BRA `(.L_x_16) ;  /* 0xfffffff800448947 */ /* 0x000fea000383ffff */
.L_x_1:
[----:B-1----:R-:W-:Y:S05]  /*07a0*/  BSYNC.RECONVERGENT B7 ;  /* 0x0000000000077941 */ /* 0x002fea0003800200 */
.L_x_0:
[----:B------:R-:W1:Y:S01]  /*07b0*/  LDCU UR4, c[0x0][0x380] ;  /* 0x00007000ff0477ac */ /* 0x000e620008000800 */
[----:B------:R-:W-:-:S05]  /*07c0*/  IMAD.IADD R17, R16, 0x1, R17 ;  /* 0x0000000110117824 */ /* 0x000fca00078e0211 */
[----:B-1----:R-:W-:-:S13]  /*07d0*/  ISETP.GE.AND P0, PT, R17, UR4, PT ;  /* 0x0000000411007c0c */ /* 0x002fda000bf06270 */
[----:B------:R-:W-:Y:S05]  /*07e0*/  @!P0 BRA `(.L_x_17) ;  /* 0xfffffff800208947 */ /* 0x000fea000383ffff */
[----:B------:R-:W-:Y:S05]  /*07f0*/  EXIT ;  /* 0x000000000000794d */ /* 0x000fea0003800000 */
.L_x_18:
[----:B------:R-:W-:-:S00]  /*0800*/  BRA `(.L_x_18) ;  /* 0xfffffffc00fc7947 */ /* 0x000fc0000383ffff */
[----:B------:R-:W-:-:S00]  /*0810*/  NOP ;  /* 0x0000000000007918 */ /* 0x000fc00000000000 */
        /* <DEDUP_REMOVED lines=14> */
.L_x_19:


//--------------------- .nv.shared.reserved.0     --------------------------
	.section	.nv.shared.reserved.0,"aw",@nobits
	.weak		__nv_reservedSMEM_offset_0_alias
	.size		__nv_reservedSMEM_offset_0_alias, 0, 64
	.other		__nv_reservedSMEM_offset_0_alias,@"STO_CUDA_RESERVED_SHARED STV_DEFAULT"
__nv_reservedSMEM_offset_0_alias:
	.zero		0
	.zero		64


//--------------------- .nv.constant0._Z20getMaxPalindromeCUDAii --------------------------
	.section	.nv.constant0._Z20getMaxPalindromeCUDAii,"a",@progbits
	.sectionflags	@""
	.align	4
.nv.constant0._Z20getMaxPalindromeCUDAii:
	.zero		904


//--------------------- SYMBOLS --------------------------

	.type		.nv.reservedSmem.offset0,@object
	.size		.nv.reservedSmem.offset0,0x4
	.type		malloc,@function
